//
// Generated by NVIDIA NVVM Compiler
//
// Compiler Build ID: CL-36424714
// Cuda compilation tools, release 13.0, V13.0.88
// Based on NVVM 20.0.0
//

.version 9.0
.target sm_100
.address_size 64

	// .globl	_Z12updateColumnPfif

.visible .entry _Z12updateColumnPfif(
	.param .u64 .ptr .align 1 _Z12updateColumnPfif_param_0,
	.param .u32 _Z12updateColumnPfif_param_1,
	.param .f32 _Z12updateColumnPfif_param_2
)
{
	.reg .pred 	%p<2>;
	.reg .b32 	%r<6>;
	.reg .b32 	%f<4>;
	.reg .b64 	%rd<5>;

	ld.param.u64 	%rd1, [_Z12updateColumnPfif_param_0];
	ld.param.u32 	%r2, [_Z12updateColumnPfif_param_1];
	ld.param.f32 	%f1, [_Z12updateColumnPfif_param_2];
	mov.u32 	%r3, %ctaid.x;
	mov.u32 	%r4, %ntid.x;
	mov.u32 	%r5, %tid.x;
	mad.lo.s32 	%r1, %r3, %r4, %r5;
	setp.ge.s32 	%p1, %r1, %r2;
	@%p1 bra 	$L__BB0_2;
	cvta.to.global.u64 	%rd2, %rd1;
	mul.wide.s32 	%rd3, %r1, 4;
	add.s64 	%rd4, %rd2, %rd3;
	ld.global.f32 	%f2, [%rd4];
	add.f32 	%f3, %f1, %f2;
	st.global.f32 	[%rd4], %f3;
$L__BB0_2:
	ret;

}


// ===== COMPILED SASS (sm_100) =====

	.target	sm_100

	.elftype	@"ET_EXEC"


//--------------------- .note.nv.tkinfo           --------------------------
	.section	.note.nv.tkinfo,"",@"SHT_NOTE"
	.sectionflags	@"SHF_NOTE_NV_TKINFO"
	.tkinfo
        /*0018*/ 	.word	0x00000002
        /*0030*/ 	.string	""
        /*0030*/ 	.string	"ptxas"
        /*0030*/ 	.string	"Cuda compilation tools, release 13.0, V13.0.88"
        /*0030*/ 	.string	"Build cuda_13.0.r13.0/compiler.36424714_0"
        /*0030*/ 	.string	"-arch sm_100 -m 64 "



//--------------------- .note.nv.cuinfo           --------------------------
	.section	.note.nv.cuinfo,"",@"SHT_NOTE"
	.sectionflags	@"SHF_NOTE_NV_CUINFO"
        /*0018*/ 	.short	0x0002
        /*001a*/ 	.short	0x0064
        /*001c*/ 	.short	0x0082
	.zero		2


//--------------------- .nv.info                  --------------------------
	.section	.nv.info,"",@"SHT_CUDA_INFO"
	.align	4


	//----- nvinfo : EIATTR_REGCOUNT
	.align		4
        /*0000*/ 	.byte	0x04, 0x2f
        /*0002*/ 	.short	(.L_1 - .L_0)
	.align		4
.L_0:
        /*0004*/ 	.word	index@(_Z12updateColumnPfif)
        /*0008*/ 	.word	0x00000008


	//----- nvinfo : EIATTR_FRAME_SIZE
	.align		4
.L_1:
        /*000c*/ 	.byte	0x04, 0x11
        /*000e*/ 	.short	(.L_3 - .L_2)
	.align		4
.L_2:
        /*0010*/ 	.word	index@(_Z12updateColumnPfif)
        /*0014*/ 	.word	0x00000000


	//----- nvinfo : EIATTR_MIN_STACK_SIZE
	.align		4
.L_3:
        /*0018*/ 	.byte	0x04, 0x12
        /*001a*/ 	.short	(.L_5 - .L_4)
	.align		4
.L_4:
        /*001c*/ 	.word	index@(_Z12updateColumnPfif)
        /*0020*/ 	.word	0x00000000
.L_5:


//--------------------- .nv.compat                --------------------------
	.section	.nv.compat,"",@"SHT_CUDA_COMPAT_INFO"
	.align	4
        /*0000*/ 	.byte	0x02, 0x09, 0x00, 0x00, 0x02, 0x02, 0x01, 0x00, 0x02, 0x05, 0x05, 0x00, 0x03, 0x07, 0x01, 0x01
        /*0010*/ 	.byte	0x02, 0x03, 0x00, 0x00, 0x02, 0x06, 0x01, 0x00, 0x04, 0x0b, 0x08, 0x00, 0x09, 0x00, 0x00, 0x00
        /*0020*/ 	.byte	0x00, 0x00, 0x00, 0x00


//--------------------- .nv.info._Z12updateColumnPfif --------------------------
	.section	.nv.info._Z12updateColumnPfif,"",@"SHT_CUDA_INFO"
	.sectionflags	@""
	.align	4


	//----- nvinfo : EIATTR_CUDA_API_VERSION
	.align		4
        /*0000*/ 	.byte	0x04, 0x37
        /*0002*/ 	.short	(.L_7 - .L_6)
.L_6:
        /*0004*/ 	.word	0x00000082


	//----- nvinfo : EIATTR_KPARAM_INFO
	.align		4
.L_7:
        /*0008*/ 	.byte	0x04, 0x17
        /*000a*/ 	.short	(.L_9 - .L_8)
.L_8:
        /*000c*/ 	.word	0x00000000
        /*0010*/ 	.short	0x0002
        /*0012*/ 	.short	0x000c
        /*0014*/ 	.byte	0x00, 0xf0, 0x11, 0x00


	//----- nvinfo : EIATTR_KPARAM_INFO
	.align		4
.L_9:
        /*0018*/ 	.byte	0x04, 0x17
        /*001a*/ 	.short	(.L_11 - .L_10)
.L_10:
        /*001c*/ 	.word	0x00000000
        /*0020*/ 	.short	0x0001
        /*0022*/ 	.short	0x0008
        /*0024*/ 	.byte	0x00, 0xf0, 0x11, 0x00


	//----- nvinfo : EIATTR_KPARAM_INFO
	.align		4
.L_11:
        /*0028*/ 	.byte	0x04, 0x17
        /*002a*/ 	.short	(.L_13 - .L_12)
.L_12:
        /*002c*/ 	.word	0x00000000
        /*0030*/ 	.short	0x0000
        /*0032*/ 	.short	0x0000
        /*0034*/ 	.byte	0x00, 0xf5, 0x21, 0x00


	//----- nvinfo : EIATTR_SPARSE_MMA_MASK
	.align		4
.L_13:
        /*0038*/ 	.byte	0x03, 0x50
        /*003a*/ 	.short	0x0000


	//----- nvinfo : EIATTR_MAXREG_COUNT
	.align		4
        /*003c*/ 	.byte	0x03, 0x1b
        /*003e*/ 	.short	0x00ff


	//----- nvinfo : EIATTR_MERCURY_ISA_VERSION
	.align		4
        /*0040*/ 	.byte	0x03, 0x5f
        /*0042*/ 	.short	0x0101


	//----- nvinfo : EIATTR_VRC_CTA_INIT_COUNT
	.align		4
        /*0044*/ 	.byte	0x02, 0x4a
	.zero		1
	.zero		1


	//----- nvinfo : EIATTR_EXIT_INSTR_OFFSETS
	.align		4
        /*0048*/ 	.byte	0x04, 0x1c
        /*004a*/ 	.short	(.L_15 - .L_14)


	//   ....[0]....
.L_14:
        /*004c*/ 	.word	0x00000070


	//   ....[1]....
        /*0050*/ 	.word	0x000000f0


	//----- nvinfo : EIATTR_CBANK_PARAM_SIZE
	.align		4
.L_15:
        /*0054*/ 	.byte	0x03, 0x19
        /*0056*/ 	.short	0x0010


	//----- nvinfo : EIATTR_PARAM_CBANK
	.align		4
        /*0058*/ 	.byte	0x04, 0x0a
        /*005a*/ 	.short	(.L_17 - .L_16)
	.align		4
.L_16:
        /*005c*/ 	.word	index@(.nv.constant0._Z12updateColumnPfif)
        /*0060*/ 	.short	0x0380
        /*0062*/ 	.short	0x0010


	//----- nvinfo : EIATTR_SW_WAR
	.align		4
.L_17:
        /*0064*/ 	.byte	0x04, 0x36
        /*0066*/ 	.short	(.L_19 - .L_18)
.L_18:
        /*0068*/ 	.word	0x00000008
.L_19:


//--------------------- .nv.callgraph             --------------------------
	.section	.nv.callgraph,"",@"SHT_CUDA_CALLGRAPH"
	.align	4
	.sectionentsize	8
	.align		4
        /*0000*/ 	.word	0x00000000
	.align		4
        /*0004*/ 	.word	0xffffffff
	.align		4
        /*0008*/ 	.word	0x00000000
	.align		4
        /*000c*/ 	.word	0xfffffffe
	.align		4
        /*0010*/ 	.word	0x00000000
	.align		4
        /*0014*/ 	.word	0xfffffffd
	.align		4
        /*0018*/ 	.word	0x00000000
	.align		4
        /*001c*/ 	.word	0xfffffffc


//--------------------- .text._Z12updateColumnPfif --------------------------
	.section	.text._Z12updateColumnPfif,"ax",@progbits
	.align	128
        .global         _Z12updateColumnPfif
        .type           _Z12updateColumnPfif,@function
        .size           _Z12updateColumnPfif,(.L_x_1 - _Z12updateColumnPfif)
        .other          _Z12updateColumnPfif,@"STO_CUDA_ENTRY STV_DEFAULT"
_Z12updateColumnPfif:
.text._Z12updateColumnPfif:
[----:B------:R-:W-:Y:S01]  /*0000*/  LDC R1, c[0x0][0x37c] ;  /* 0x0000df00ff017b82 */ /* 0x000fe20000000800 */
[----:B------:R-:W0:Y:S07]  /*0010*/  S2R R0, SR_TID.X ;  /* 0x0000000000007919 */ /* 0x000e2e0000002100 */
[----:B------:R-:W0:Y:S01]  /*0020*/  S2UR UR4, SR_CTAID.X ;  /* 0x00000000000479c3 */ /* 0x000e220000002500 */
[----:B------:R-:W1:Y:S07]  /*0030*/  LDCU UR5, c[0x0][0x388] ;  /* 0x00007100ff0577ac */ /* 0x000e6e0008000800 */
[----:B------:R-:W0:Y:S02]  /*0040*/  LDC R5, c[0x0][0x360] ;  /* 0x0000d800ff057b82 */ /* 0x000e240000000800 */
[----:B0-----:R-:W-:-:S05]  /*0050*/  IMAD R5, R5, UR4, R0 ;  /* 0x0000000405057c24 */ /* 0x001fca000f8e0200 */
[----:B-1----:R-:W-:-:S13]  /*0060*/  ISETP.GE.AND P0, PT, R5, UR5, PT ;  /* 0x0000000505007c0c */ /* 0x002fda000bf06270 */
[----:B------:R-:W-:Y:S05]  /*0070*/  @P0 EXIT ;  /* 0x000000000000094d */ /* 0x000fea0003800000 */
[----:B------:R-:W0:Y:S01]  /*0080*/  LDC.64 R2, c[0x0][0x380] ;  /* 0x0000e000ff027b82 */ /* 0x000e220000000a00 */
[----:B------:R-:W1:Y:S01]  /*0090*/  LDCU.64 UR4, c[0x0][0x358] ;  /* 0x00006b00ff0477ac */ /* 0x000e620008000a00 */
[----:B------:R-:W2:Y:S01]  /*00a0*/  LDCU UR6, c[0x0][0x38c] ;  /* 0x00007180ff0677ac */ /* 0x000ea20008000800 */
[----:B0-----:R-:W-:-:S05]  /*00b0*/  IMAD.WIDE R2, R5, 0x4, R2 ;  /* 0x0000000405027825 */ /* 0x001fca00078e0202 */
[----:B-1----:R-:W2:Y:S02]  /*00c0*/  LDG.E R0, desc[UR4][R2.64] ;  /* 0x0000000402007981 */ /* 0x002ea4000c1e1900 */
[----:B--2---:R-:W-:-:S05]  /*00d0*/  FADD R5, R0, UR6 ;  /* 0x0000000600057e21 */ /* 0x004fca0008000000 */
[----:B------:R-:W-:Y:S01]  /*00e0*/  STG.E desc[UR4][R2.64], R5 ;  /* 0x0000000502007986 */ /* 0x000fe2000c101904 */
[----:B------:R-:W-:Y:S05]  /*00f0*/  EXIT ;  /* 0x000000000000794d */ /* 0x000fea0003800000 */
.L_x_0:
[----:B------:R-:W-:-:S00]  /*0100*/  BRA `(.L_x_0) ;  /* 0xfffffffc00fc7947 */ /* 0x000fc0000383ffff */
[----:B------:R-:W-:-:S00]  /*0110*/  NOP ;  /* 0x0000000000007918 */ /* 0x000fc00000000000 */
        /* <DEDUP_REMOVED lines=14> */
.L_x_1:


//--------------------- .nv.shared.reserved.0     --------------------------
	.section	.nv.shared.reserved.0,"aw",@nobits
	.weak		__nv_reservedSMEM_offset_0_alias
	.size		__nv_reservedSMEM_offset_0_alias, 0, 64
	.other		__nv_reservedSMEM_offset_0_alias,@"STO_CUDA_RESERVED_SHARED STV_DEFAULT"
__nv_reservedSMEM_offset_0_alias:
	.zero		0
	.zero		64


//--------------------- .nv.constant0._Z12updateColumnPfif --------------------------
	.section	.nv.constant0._Z12updateColumnPfif,"a",@progbits
	.sectionflags	@""
	.align	4
.nv.constant0._Z12updateColumnPfif:
	.zero		912


//--------------------- SYMBOLS --------------------------

	.type		.nv.reservedSmem.offset0,@object
	.size		.nv.reservedSmem.offset0,0x4
